//
// Generated by NVIDIA NVVM Compiler
//
// Compiler Build ID: CL-36424714
// Cuda compilation tools, release 13.0, V13.0.88
// Based on NVVM 20.0.0
//

.version 9.0
.target sm_100
.address_size 64

	// .globl	_Z14dodawanie_CUDAPdS_S_Pi

.visible .entry _Z14dodawanie_CUDAPdS_S_Pi(
	.param .u64 .ptr .align 1 _Z14dodawanie_CUDAPdS_S_Pi_param_0,
	.param .u64 .ptr .align 1 _Z14dodawanie_CUDAPdS_S_Pi_param_1,
	.param .u64 .ptr .align 1 _Z14dodawanie_CUDAPdS_S_Pi_param_2,
	.param .u64 .ptr .align 1 _Z14dodawanie_CUDAPdS_S_Pi_param_3
)
{
	.reg .pred 	%p<2>;
	.reg .b32 	%r<8>;
	.reg .b64 	%rd<13>;
	.reg .b64 	%fd<4>;

	ld.param.u64 	%rd1, [_Z14dodawanie_CUDAPdS_S_Pi_param_0];
	ld.param.u64 	%rd2, [_Z14dodawanie_CUDAPdS_S_Pi_param_1];
	ld.param.u64 	%rd3, [_Z14dodawanie_CUDAPdS_S_Pi_param_2];
	ld.param.u64 	%rd4, [_Z14dodawanie_CUDAPdS_S_Pi_param_3];
	cvta.to.global.u64 	%rd5, %rd4;
	ld.global.u32 	%r1, [%rd5];
	mov.u32 	%r3, %ctaid.y;
	mov.u32 	%r4, %nctaid.y;
	mov.u32 	%r5, %tid.x;
	mad.lo.s32 	%r2, %r4, %r5, %r3;
	setp.ge.s32 	%p1, %r2, %r1;
	@%p1 bra 	$L__BB0_2;
	cvta.to.global.u64 	%rd6, %rd1;
	cvta.to.global.u64 	%rd7, %rd2;
	cvta.to.global.u64 	%rd8, %rd3;
	mov.u32 	%r6, %ctaid.x;
	mad.lo.s32 	%r7, %r1, %r6, %r2;
	mul.wide.s32 	%rd9, %r7, 8;
	add.s64 	%rd10, %rd6, %rd9;
	ld.global.f64 	%fd1, [%rd10];
	add.s64 	%rd11, %rd7, %rd9;
	ld.global.f64 	%fd2, [%rd11];
	add.f64 	%fd3, %fd1, %fd2;
	add.s64 	%rd12, %rd8, %rd9;
	st.global.f64 	[%rd12], %fd3;
$L__BB0_2:
	ret;

}
	// .globl	_Z16odejmowanie_CUDAPdS_S_Pi
.visible .entry _Z16odejmowanie_CUDAPdS_S_Pi(
	.param .u64 .ptr .align 1 _Z16odejmowanie_CUDAPdS_S_Pi_param_0,
	.param .u64 .ptr .align 1 _Z16odejmowanie_CUDAPdS_S_Pi_param_1,
	.param .u64 .ptr .align 1 _Z16odejmowanie_CUDAPdS_S_Pi_param_2,
	.param .u64 .ptr .align 1 _Z16odejmowanie_CUDAPdS_S_Pi_param_3
)
{
	.reg .pred 	%p<2>;
	.reg .b32 	%r<8>;
	.reg .b64 	%rd<13>;
	.reg .b64 	%fd<4>;

	ld.param.u64 	%rd1, [_Z16odejmowanie_CUDAPdS_S_Pi_param_0];
	ld.param.u64 	%rd2, [_Z16odejmowanie_CUDAPdS_S_Pi_param_1];
	ld.param.u64 	%rd3, [_Z16odejmowanie_CUDAPdS_S_Pi_param_2];
	ld.param.u64 	%rd4, [_Z16odejmowanie_CUDAPdS_S_Pi_param_3];
	cvta.to.global.u64 	%rd5, %rd4;
	ld.global.u32 	%r1, [%rd5];
	mov.u32 	%r3, %ctaid.y;
	mov.u32 	%r4, %nctaid.y;
	mov.u32 	%r5, %tid.x;
	mad.lo.s32 	%r2, %r4, %r5, %r3;
	setp.ge.s32 	%p1, %r2, %r1;
	@%p1 bra 	$L__BB1_2;
	cvta.to.global.u64 	%rd6, %rd1;
	cvta.to.global.u64 	%rd7, %rd2;
	cvta.to.global.u64 	%rd8, %rd3;
	mov.u32 	%r6, %ctaid.x;
	mad.lo.s32 	%r7, %r1, %r6, %r2;
	mul.wide.s32 	%rd9, %r7, 8;
	add.s64 	%rd10, %rd6, %rd9;
	ld.global.f64 	%fd1, [%rd10];
	add.s64 	%rd11, %rd7, %rd9;
	ld.global.f64 	%fd2, [%rd11];
	sub.f64 	%fd3, %fd1, %fd2;
	add.s64 	%rd12, %rd8, %rd9;
	st.global.f64 	[%rd12], %fd3;
$L__BB1_2:
	ret;

}
	// .globl	_Z20mnozenie_skalar_CUDAPdS_dPi
.visible .entry _Z20mnozenie_skalar_CUDAPdS_dPi(
	.param .u64 .ptr .align 1 _Z20mnozenie_skalar_CUDAPdS_dPi_param_0,
	.param .u64 .ptr .align 1 _Z20mnozenie_skalar_CUDAPdS_dPi_param_1,
	.param .f64 _Z20mnozenie_skalar_CUDAPdS_dPi_param_2,
	.param .u64 .ptr .align 1 _Z20mnozenie_skalar_CUDAPdS_dPi_param_3
)
{
	.reg .pred 	%p<2>;
	.reg .b32 	%r<8>;
	.reg .b64 	%rd<10>;
	.reg .b64 	%fd<4>;

	ld.param.u64 	%rd1, [_Z20mnozenie_skalar_CUDAPdS_dPi_param_0];
	ld.param.u64 	%rd2, [_Z20mnozenie_skalar_CUDAPdS_dPi_param_1];
	ld.param.f64 	%fd1, [_Z20mnozenie_skalar_CUDAPdS_dPi_param_2];
	ld.param.u64 	%rd3, [_Z20mnozenie_skalar_CUDAPdS_dPi_param_3];
	cvta.to.global.u64 	%rd4, %rd3;
	ld.global.u32 	%r1, [%rd4];
	mov.u32 	%r3, %ctaid.y;
	mov.u32 	%r4, %nctaid.y;
	mov.u32 	%r5, %tid.x;
	mad.lo.s32 	%r2, %r4, %r5, %r3;
	setp.ge.s32 	%p1, %r2, %r1;
	@%p1 bra 	$L__BB2_2;
	cvta.to.global.u64 	%rd5, %rd1;
	cvta.to.global.u64 	%rd6, %rd2;
	mov.u32 	%r6, %ctaid.x;
	mad.lo.s32 	%r7, %r1, %r6, %r2;
	mul.wide.s32 	%rd7, %r7, 8;
	add.s64 	%rd8, %rd5, %rd7;
	ld.global.f64 	%fd2, [%rd8];
	mul.f64 	%fd3, %fd1, %fd2;
	add.s64 	%rd9, %rd6, %rd7;
	st.global.f64 	[%rd9], %fd3;
$L__BB2_2:
	ret;

}
	// .globl	_Z17transpozycja_CUDAPdS_Pi
.visible .entry _Z17transpozycja_CUDAPdS_Pi(
	.param .u64 .ptr .align 1 _Z17transpozycja_CUDAPdS_Pi_param_0,
	.param .u64 .ptr .align 1 _Z17transpozycja_CUDAPdS_Pi_param_1,
	.param .u64 .ptr .align 1 _Z17transpozycja_CUDAPdS_Pi_param_2
)
{
	.reg .pred 	%p<2>;
	.reg .b32 	%r<9>;
	.reg .b64 	%rd<11>;
	.reg .b64 	%fd<2>;

	ld.param.u64 	%rd1, [_Z17transpozycja_CUDAPdS_Pi_param_0];
	ld.param.u64 	%rd2, [_Z17transpozycja_CUDAPdS_Pi_param_1];
	ld.param.u64 	%rd3, [_Z17transpozycja_CUDAPdS_Pi_param_2];
	cvta.to.global.u64 	%rd4, %rd3;
	mov.u32 	%r3, %ctaid.y;
	mov.u32 	%r4, %nctaid.y;
	mov.u32 	%r5, %tid.x;
	mad.lo.s32 	%r1, %r4, %r5, %r3;
	ld.global.u32 	%r2, [%rd4];
	setp.ge.s32 	%p1, %r1, %r2;
	@%p1 bra 	$L__BB3_2;
	cvta.to.global.u64 	%rd5, %rd1;
	cvta.to.global.u64 	%rd6, %rd2;
	mov.u32 	%r6, %ctaid.x;
	mad.lo.s32 	%r7, %r2, %r1, %r6;
	mul.wide.u32 	%rd7, %r7, 8;
	add.s64 	%rd8, %rd5, %rd7;
	ld.global.f64 	%fd1, [%rd8];
	mad.lo.s32 	%r8, %r2, %r6, %r1;
	mul.wide.u32 	%rd9, %r8, 8;
	add.s64 	%rd10, %rd6, %rd9;
	st.global.f64 	[%rd10], %fd1;
$L__BB3_2:
	ret;

}
	// .globl	_Z13mnozenie_CUDAPdS_S_Pi
.visible .entry _Z13mnozenie_CUDAPdS_S_Pi(
	.param .u64 .ptr .align 1 _Z13mnozenie_CUDAPdS_S_Pi_param_0,
	.param .u64 .ptr .align 1 _Z13mnozenie_CUDAPdS_S_Pi_param_1,
	.param .u64 .ptr .align 1 _Z13mnozenie_CUDAPdS_S_Pi_param_2,
	.param .u64 .ptr .align 1 _Z13mnozenie_CUDAPdS_S_Pi_param_3
)
{
	.reg .pred 	%p<10>;
	.reg .b32 	%r<66>;
	.reg .b64 	%rd<58>;
	.reg .b64 	%fd<67>;

	ld.param.u64 	%rd10, [_Z13mnozenie_CUDAPdS_S_Pi_param_0];
	ld.param.u64 	%rd11, [_Z13mnozenie_CUDAPdS_S_Pi_param_1];
	ld.param.u64 	%rd9, [_Z13mnozenie_CUDAPdS_S_Pi_param_2];
	ld.param.u64 	%rd12, [_Z13mnozenie_CUDAPdS_S_Pi_param_3];
	cvta.to.global.u64 	%rd1, %rd11;
	cvta.to.global.u64 	%rd2, %rd10;
	cvta.to.global.u64 	%rd13, %rd12;
	mov.u32 	%r1, %ctaid.y;
	mov.u32 	%r2, %nctaid.y;
	mov.u32 	%r3, %tid.x;
	mul.lo.s32 	%r4, %r2, %r3;
	add.s32 	%r5, %r4, %r1;
	ld.global.u32 	%r6, [%rd13];
	setp.ge.s32 	%p1, %r5, %r6;
	@%p1 bra 	$L__BB4_13;
	mov.u32 	%r42, %ctaid.x;
	mul.lo.s32 	%r7, %r6, %r42;
	and.b32  	%r8, %r6, 7;
	setp.lt.u32 	%p2, %r6, 8;
	mov.f64 	%fd66, 0d0000000000000000;
	mov.b32 	%r64, 0;
	@%p2 bra 	$L__BB4_4;
	and.b32  	%r43, %r6, 2147483640;
	neg.s32 	%r62, %r43;
	add.s32 	%r44, %r1, %r6;
	add.s32 	%r61, %r44, %r4;
	shl.b32 	%r11, %r6, 3;
	shl.b32 	%r45, %r6, 1;
	add.s32 	%r60, %r5, %r45;
	mad.lo.s32 	%r59, %r6, 3, %r5;
	shl.b32 	%r46, %r6, 2;
	add.s32 	%r58, %r5, %r46;
	mad.lo.s32 	%r57, %r6, 5, %r5;
	mad.lo.s32 	%r56, %r6, 6, %r5;
	mad.lo.s32 	%r55, %r6, 7, %r5;
	mul.wide.u32 	%rd14, %r3, %r2;
	cvt.u64.u32 	%rd15, %r1;
	add.s64 	%rd16, %rd14, %rd15;
	shl.b64 	%rd17, %rd16, 3;
	add.s64 	%rd57, %rd1, %rd17;
	mul.wide.u32 	%rd18, %r7, 8;
	add.s64 	%rd19, %rd18, %rd2;
	add.s64 	%rd56, %rd19, 32;
	mov.f64 	%fd66, 0d0000000000000000;
	mul.wide.u32 	%rd34, %r11, 8;
$L__BB4_3:
	.pragma "nounroll";
	and.b32  	%r64, %r6, 2147483640;
	ld.global.f64 	%fd16, [%rd56+-32];
	ld.global.f64 	%fd17, [%rd57];
	fma.rn.f64 	%fd18, %fd16, %fd17, %fd66;
	ld.global.f64 	%fd19, [%rd56+-24];
	mul.wide.u32 	%rd20, %r61, 8;
	add.s64 	%rd21, %rd1, %rd20;
	ld.global.f64 	%fd20, [%rd21];
	fma.rn.f64 	%fd21, %fd19, %fd20, %fd18;
	ld.global.f64 	%fd22, [%rd56+-16];
	mul.wide.u32 	%rd22, %r60, 8;
	add.s64 	%rd23, %rd1, %rd22;
	ld.global.f64 	%fd23, [%rd23];
	fma.rn.f64 	%fd24, %fd22, %fd23, %fd21;
	ld.global.f64 	%fd25, [%rd56+-8];
	mul.wide.u32 	%rd24, %r59, 8;
	add.s64 	%rd25, %rd1, %rd24;
	ld.global.f64 	%fd26, [%rd25];
	fma.rn.f64 	%fd27, %fd25, %fd26, %fd24;
	ld.global.f64 	%fd28, [%rd56];
	mul.wide.u32 	%rd26, %r58, 8;
	add.s64 	%rd27, %rd1, %rd26;
	ld.global.f64 	%fd29, [%rd27];
	fma.rn.f64 	%fd30, %fd28, %fd29, %fd27;
	ld.global.f64 	%fd31, [%rd56+8];
	mul.wide.u32 	%rd28, %r57, 8;
	add.s64 	%rd29, %rd1, %rd28;
	ld.global.f64 	%fd32, [%rd29];
	fma.rn.f64 	%fd33, %fd31, %fd32, %fd30;
	ld.global.f64 	%fd34, [%rd56+16];
	mul.wide.u32 	%rd30, %r56, 8;
	add.s64 	%rd31, %rd1, %rd30;
	ld.global.f64 	%fd35, [%rd31];
	fma.rn.f64 	%fd36, %fd34, %fd35, %fd33;
	ld.global.f64 	%fd37, [%rd56+24];
	mul.wide.u32 	%rd32, %r55, 8;
	add.s64 	%rd33, %rd1, %rd32;
	ld.global.f64 	%fd38, [%rd33];
	fma.rn.f64 	%fd66, %fd37, %fd38, %fd36;
	add.s32 	%r62, %r62, 8;
	add.s32 	%r61, %r61, %r11;
	add.s32 	%r60, %r60, %r11;
	add.s32 	%r59, %r59, %r11;
	add.s32 	%r58, %r58, %r11;
	add.s32 	%r57, %r57, %r11;
	add.s32 	%r56, %r56, %r11;
	add.s32 	%r55, %r55, %r11;
	add.s64 	%rd57, %rd57, %rd34;
	add.s64 	%rd56, %rd56, 64;
	setp.ne.s32 	%p3, %r62, 0;
	@%p3 bra 	$L__BB4_3;
$L__BB4_4:
	setp.eq.s32 	%p4, %r8, 0;
	@%p4 bra 	$L__BB4_12;
	and.b32  	%r36, %r6, 3;
	setp.lt.u32 	%p5, %r8, 4;
	@%p5 bra 	$L__BB4_7;
	add.s32 	%r47, %r7, %r64;
	mul.wide.s32 	%rd35, %r47, 8;
	add.s64 	%rd36, %rd2, %rd35;
	ld.global.f64 	%fd40, [%rd36];
	mad.lo.s32 	%r48, %r6, %r64, %r5;
	mul.wide.s32 	%rd37, %r48, 8;
	add.s64 	%rd38, %rd1, %rd37;
	ld.global.f64 	%fd41, [%rd38];
	fma.rn.f64 	%fd42, %fd40, %fd41, %fd66;
	ld.global.f64 	%fd43, [%rd36+8];
	mul.wide.s32 	%rd39, %r6, 8;
	add.s64 	%rd40, %rd38, %rd39;
	ld.global.f64 	%fd44, [%rd40];
	fma.rn.f64 	%fd45, %fd43, %fd44, %fd42;
	ld.global.f64 	%fd46, [%rd36+16];
	add.s64 	%rd41, %rd40, %rd39;
	ld.global.f64 	%fd47, [%rd41];
	fma.rn.f64 	%fd48, %fd46, %fd47, %fd45;
	ld.global.f64 	%fd49, [%rd36+24];
	add.s64 	%rd42, %rd41, %rd39;
	ld.global.f64 	%fd50, [%rd42];
	fma.rn.f64 	%fd66, %fd49, %fd50, %fd48;
	add.s32 	%r64, %r64, 4;
$L__BB4_7:
	setp.eq.s32 	%p6, %r36, 0;
	@%p6 bra 	$L__BB4_12;
	setp.eq.s32 	%p7, %r36, 1;
	@%p7 bra 	$L__BB4_10;
	add.s32 	%r49, %r7, %r64;
	mul.wide.s32 	%rd43, %r49, 8;
	add.s64 	%rd44, %rd2, %rd43;
	ld.global.f64 	%fd52, [%rd44];
	mad.lo.s32 	%r50, %r6, %r64, %r5;
	mul.wide.s32 	%rd45, %r50, 8;
	add.s64 	%rd46, %rd1, %rd45;
	ld.global.f64 	%fd53, [%rd46];
	fma.rn.f64 	%fd54, %fd52, %fd53, %fd66;
	ld.global.f64 	%fd55, [%rd44+8];
	mul.wide.s32 	%rd47, %r6, 8;
	add.s64 	%rd48, %rd46, %rd47;
	ld.global.f64 	%fd56, [%rd48];
	fma.rn.f64 	%fd66, %fd55, %fd56, %fd54;
	add.s32 	%r64, %r64, 2;
$L__BB4_10:
	and.b32  	%r51, %r6, 1;
	setp.eq.b32 	%p8, %r51, 1;
	not.pred 	%p9, %p8;
	@%p9 bra 	$L__BB4_12;
	add.s32 	%r52, %r7, %r64;
	mul.wide.s32 	%rd49, %r52, 8;
	add.s64 	%rd50, %rd2, %rd49;
	ld.global.f64 	%fd57, [%rd50];
	mad.lo.s32 	%r53, %r6, %r64, %r5;
	mul.wide.s32 	%rd51, %r53, 8;
	add.s64 	%rd52, %rd1, %rd51;
	ld.global.f64 	%fd58, [%rd52];
	fma.rn.f64 	%fd66, %fd57, %fd58, %fd66;
$L__BB4_12:
	add.s32 	%r54, %r7, %r5;
	cvta.to.global.u64 	%rd53, %rd9;
	mul.wide.u32 	%rd54, %r54, 8;
	add.s64 	%rd55, %rd53, %rd54;
	st.global.f64 	[%rd55], %fd66;
$L__BB4_13:
	ret;

}


// ===== COMPILED SASS (sm_100) =====

	.target	sm_100

	.elftype	@"ET_EXEC"


//--------------------- .note.nv.tkinfo           --------------------------
	.section	.note.nv.tkinfo,"",@"SHT_NOTE"
	.sectionflags	@"SHF_NOTE_NV_TKINFO"
	.tkinfo
        /*0018*/ 	.word	0x00000002
        /*0030*/ 	.string	""
        /*0030*/ 	.string	"ptxas"
        /*0030*/ 	.string	"Cuda compilation tools, release 13.0, V13.0.88"
        /*0030*/ 	.string	"Build cuda_13.0.r13.0/compiler.36424714_0"
        /*0030*/ 	.string	"-arch sm_100 -m 64 "



//--------------------- .note.nv.cuinfo           --------------------------
	.section	.note.nv.cuinfo,"",@"SHT_NOTE"
	.sectionflags	@"SHF_NOTE_NV_CUINFO"
        /*0018*/ 	.short	0x0002
        /*001a*/ 	.short	0x0064
        /*001c*/ 	.short	0x0082
	.zero		2


//--------------------- .nv.info                  --------------------------
	.section	.nv.info,"",@"SHT_CUDA_INFO"
	.align	4


	//----- nvinfo : EIATTR_REGCOUNT
	.align		4
        /*0000*/ 	.byte	0x04, 0x2f
        /*0002*/ 	.short	(.L_1 - .L_0)
	.align		4
.L_0:
        /*0004*/ 	.word	index@(_Z14dodawanie_CUDAPdS_S_Pi)
        /*0008*/ 	.word	0x0000000e


	//----- nvinfo : EIATTR_FRAME_SIZE
	.align		4
.L_1:
        /*000c*/ 	.byte	0x04, 0x11
        /*000e*/ 	.short	(.L_3 - .L_2)
	.align		4
.L_2:
        /*0010*/ 	.word	index@(_Z14dodawanie_CUDAPdS_S_Pi)
        /*0014*/ 	.word	0x00000000


	//----- nvinfo : EIATTR_REGCOUNT
	.align		4
.L_3:
        /*0018*/ 	.byte	0x04, 0x2f
        /*001a*/ 	.short	(.L_5 - .L_4)
	.align		4
.L_4:
        /*001c*/ 	.word	index@(_Z16odejmowanie_CUDAPdS_S_Pi)
        /*0020*/ 	.word	0x0000000e


	//----- nvinfo : EIATTR_FRAME_SIZE
	.align		4
.L_5:
        /*0024*/ 	.byte	0x04, 0x11
        /*0026*/ 	.short	(.L_7 - .L_6)
	.align		4
.L_6:
        /*0028*/ 	.word	index@(_Z16odejmowanie_CUDAPdS_S_Pi)
        /*002c*/ 	.word	0x00000000


	//----- nvinfo : EIATTR_REGCOUNT
	.align		4
.L_7:
        /*0030*/ 	.byte	0x04, 0x2f
        /*0032*/ 	.short	(.L_9 - .L_8)
	.align		4
.L_8:
        /*0034*/ 	.word	index@(_Z20mnozenie_skalar_CUDAPdS_dPi)
        /*0038*/ 	.word	0x0000000c


	//----- nvinfo : EIATTR_FRAME_SIZE
	.align		4
.L_9:
        /*003c*/ 	.byte	0x04, 0x11
        /*003e*/ 	.short	(.L_11 - .L_10)
	.align		4
.L_10:
        /*0040*/ 	.word	index@(_Z20mnozenie_skalar_CUDAPdS_dPi)
        /*0044*/ 	.word	0x00000000


	//----- nvinfo : EIATTR_REGCOUNT
	.align		4
.L_11:
        /*0048*/ 	.byte	0x04, 0x2f
        /*004a*/ 	.short	(.L_13 - .L_12)
	.align		4
.L_12:
        /*004c*/ 	.word	index@(_Z17transpozycja_CUDAPdS_Pi)
        /*0050*/ 	.word	0x0000000a


	//----- nvinfo : EIATTR_FRAME_SIZE
	.align		4
.L_13:
        /*0054*/ 	.byte	0x04, 0x11
        /*0056*/ 	.short	(.L_15 - .L_14)
	.align		4
.L_14:
        /*0058*/ 	.word	index@(_Z17transpozycja_CUDAPdS_Pi)
        /*005c*/ 	.word	0x00000000


	//----- nvinfo : EIATTR_REGCOUNT
	.align		4
.L_15:
        /*0060*/ 	.byte	0x04, 0x2f
        /*0062*/ 	.short	(.L_17 - .L_16)
	.align		4
.L_16:
        /*0064*/ 	.word	index@(_Z13mnozenie_CUDAPdS_S_Pi)
        /*0068*/ 	.word	0x00000020


	//----- nvinfo : EIATTR_FRAME_SIZE
	.align		4
.L_17:
        /*006c*/ 	.byte	0x04, 0x11
        /*006e*/ 	.short	(.L_19 - .L_18)
	.align		4
.L_18:
        /*0070*/ 	.word	index@(_Z13mnozenie_CUDAPdS_S_Pi)
        /*0074*/ 	.word	0x00000000


	//----- nvinfo : EIATTR_MIN_STACK_SIZE
	.align		4
.L_19:
        /*0078*/ 	.byte	0x04, 0x12
        /*007a*/ 	.short	(.L_21 - .L_20)
	.align		4
.L_20:
        /*007c*/ 	.word	index@(_Z13mnozenie_CUDAPdS_S_Pi)
        /*0080*/ 	.word	0x00000000


	//----- nvinfo : EIATTR_MIN_STACK_SIZE
	.align		4
.L_21:
        /*0084*/ 	.byte	0x04, 0x12
        /*0086*/ 	.short	(.L_23 - .L_22)
	.align		4
.L_22:
        /*0088*/ 	.word	index@(_Z17transpozycja_CUDAPdS_Pi)
        /*008c*/ 	.word	0x00000000


	//----- nvinfo : EIATTR_MIN_STACK_SIZE
	.align		4
.L_23:
        /*0090*/ 	.byte	0x04, 0x12
        /*0092*/ 	.short	(.L_25 - .L_24)
	.align		4
.L_24:
        /*0094*/ 	.word	index@(_Z20mnozenie_skalar_CUDAPdS_dPi)
        /*0098*/ 	.word	0x00000000


	//----- nvinfo : EIATTR_MIN_STACK_SIZE
	.align		4
.L_25:
        /*009c*/ 	.byte	0x04, 0x12
        /*009e*/ 	.short	(.L_27 - .L_26)
	.align		4
.L_26:
        /*00a0*/ 	.word	index@(_Z16odejmowanie_CUDAPdS_S_Pi)
        /*00a4*/ 	.word	0x00000000


	//----- nvinfo : EIATTR_MIN_STACK_SIZE
	.align		4
.L_27:
        /*00a8*/ 	.byte	0x04, 0x12
        /*00aa*/ 	.short	(.L_29 - .L_28)
	.align		4
.L_28:
        /*00ac*/ 	.word	index@(_Z14dodawanie_CUDAPdS_S_Pi)
        /*00b0*/ 	.word	0x00000000
.L_29:


//--------------------- .nv.compat                --------------------------
	.section	.nv.compat,"",@"SHT_CUDA_COMPAT_INFO"
	.align	4
        /*0000*/ 	.byte	0x02, 0x09, 0x00, 0x00, 0x02, 0x02, 0x01, 0x00, 0x02, 0x05, 0x05, 0x00, 0x03, 0x07, 0x01, 0x01
        /*0010*/ 	.byte	0x02, 0x03, 0x00, 0x00, 0x02, 0x06, 0x01, 0x00, 0x04, 0x0b, 0x08, 0x00, 0x01, 0x00, 0x00, 0x00
        /*0020*/ 	.byte	0x00, 0x00, 0x00, 0x00


//--------------------- .nv.info._Z13mnozenie_CUDAPdS_S_Pi --------------------------
	.section	.nv.info._Z13mnozenie_CUDAPdS_S_Pi,"",@"SHT_CUDA_INFO"
	.sectionflags	@""
	.align	4


	//----- nvinfo : EIATTR_CUDA_API_VERSION
	.align		4
        /*0000*/ 	.byte	0x04, 0x37
        /*0002*/ 	.short	(.L_31 - .L_30)
.L_30:
        /*0004*/ 	.word	0x00000082


	//----- nvinfo : EIATTR_KPARAM_INFO
	.align		4
.L_31:
        /*0008*/ 	.byte	0x04, 0x17
        /*000a*/ 	.short	(.L_33 - .L_32)
.L_32:
        /*000c*/ 	.word	0x00000000
        /*0010*/ 	.short	0x0003
        /*0012*/ 	.short	0x0018
        /*0014*/ 	.byte	0x00, 0xf5, 0x21, 0x00


	//----- nvinfo : EIATTR_KPARAM_INFO
	.align		4
.L_33:
        /*0018*/ 	.byte	0x04, 0x17
        /*001a*/ 	.short	(.L_35 - .L_34)
.L_34:
        /*001c*/ 	.word	0x00000000
        /*0020*/ 	.short	0x0002
        /*0022*/ 	.short	0x0010
        /*0024*/ 	.byte	0x00, 0xf5, 0x21, 0x00


	//----- nvinfo : EIATTR_KPARAM_INFO
	.align		4
.L_35:
        /*0028*/ 	.byte	0x04, 0x17
        /*002a*/ 	.short	(.L_37 - .L_36)
.L_36:
        /*002c*/ 	.word	0x00000000
        /*0030*/ 	.short	0x0001
        /*0032*/ 	.short	0x0008
        /*0034*/ 	.byte	0x00, 0xf5, 0x21, 0x00


	//----- nvinfo : EIATTR_KPARAM_INFO
	.align		4
.L_37:
        /*0038*/ 	.byte	0x04, 0x17
        /*003a*/ 	.short	(.L_39 - .L_38)
.L_38:
        /*003c*/ 	.word	0x00000000
        /*0040*/ 	.short	0x0000
        /*0042*/ 	.short	0x0000
        /*0044*/ 	.byte	0x00, 0xf5, 0x21, 0x00


	//----- nvinfo : EIATTR_SPARSE_MMA_MASK
	.align		4
.L_39:
        /*0048*/ 	.byte	0x03, 0x50
        /*004a*/ 	.short	0x0000


	//----- nvinfo : EIATTR_MAXREG_COUNT
	.align		4
        /*004c*/ 	.byte	0x03, 0x1b
        /*004e*/ 	.short	0x00ff


	//----- nvinfo : EIATTR_MERCURY_ISA_VERSION
	.align		4
        /*0050*/ 	.byte	0x03, 0x5f
        /*0052*/ 	.short	0x0101


	//----- nvinfo : EIATTR_VRC_CTA_INIT_COUNT
	.align		4
        /*0054*/ 	.byte	0x02, 0x4a
	.zero		1
	.zero		1


	//----- nvinfo : EIATTR_EXIT_INSTR_OFFSETS
	.align		4
        /*0058*/ 	.byte	0x04, 0x1c
        /*005a*/ 	.short	(.L_41 - .L_40)


	//   ....[0]....
.L_40:
        /*005c*/ 	.word	0x000000a0


	//   ....[1]....
        /*0060*/ 	.word	0x00000910


	//----- nvinfo : EIATTR_CBANK_PARAM_SIZE
	.align		4
.L_41:
        /*0064*/ 	.byte	0x03, 0x19
        /*0066*/ 	.short	0x0020


	//----- nvinfo : EIATTR_PARAM_CBANK
	.align		4
        /*0068*/ 	.byte	0x04, 0x0a
        /*006a*/ 	.short	(.L_43 - .L_42)
	.align		4
.L_42:
        /*006c*/ 	.word	index@(.nv.constant0._Z13mnozenie_CUDAPdS_S_Pi)
        /*0070*/ 	.short	0x0380
        /*0072*/ 	.short	0x0020


	//----- nvinfo : EIATTR_SW_WAR
	.align		4
.L_43:
        /*0074*/ 	.byte	0x04, 0x36
        /*0076*/ 	.short	(.L_45 - .L_44)
.L_44:
        /*0078*/ 	.word	0x00000008
.L_45:


//--------------------- .nv.info._Z17transpozycja_CUDAPdS_Pi --------------------------
	.section	.nv.info._Z17transpozycja_CUDAPdS_Pi,"",@"SHT_CUDA_INFO"
	.sectionflags	@""
	.align	4


	//----- nvinfo : EIATTR_CUDA_API_VERSION
	.align		4
        /*0000*/ 	.byte	0x04, 0x37
        /*0002*/ 	.short	(.L_47 - .L_46)
.L_46:
        /*0004*/ 	.word	0x00000082


	//----- nvinfo : EIATTR_KPARAM_INFO
	.align		4
.L_47:
        /*0008*/ 	.byte	0x04, 0x17
        /*000a*/ 	.short	(.L_49 - .L_48)
.L_48:
        /*000c*/ 	.word	0x00000000
        /*0010*/ 	.short	0x0002
        /*0012*/ 	.short	0x0010
        /*0014*/ 	.byte	0x00, 0xf5, 0x21, 0x00


	//----- nvinfo : EIATTR_KPARAM_INFO
	.align		4
.L_49:
        /*0018*/ 	.byte	0x04, 0x17
        /*001a*/ 	.short	(.L_51 - .L_50)
.L_50:
        /*001c*/ 	.word	0x00000000
        /*0020*/ 	.short	0x0001
        /*0022*/ 	.short	0x0008
        /*0024*/ 	.byte	0x00, 0xf5, 0x21, 0x00


	//----- nvinfo : EIATTR_KPARAM_INFO
	.align		4
.L_51:
        /*0028*/ 	.byte	0x04, 0x17
        /*002a*/ 	.short	(.L_53 - .L_52)
.L_52:
        /*002c*/ 	.word	0x00000000
        /*0030*/ 	.short	0x0000
        /*0032*/ 	.short	0x0000
        /*0034*/ 	.byte	0x00, 0xf5, 0x21, 0x00


	//----- nvinfo : EIATTR_SPARSE_MMA_MASK
	.align		4
.L_53:
        /*0038*/ 	.byte	0x03, 0x50
        /*003a*/ 	.short	0x0000


	//----- nvinfo : EIATTR_MAXREG_COUNT
	.align		4
        /*003c*/ 	.byte	0x03, 0x1b
        /*003e*/ 	.short	0x00ff


	//----- nvinfo : EIATTR_MERCURY_ISA_VERSION
	.align		4
        /*0040*/ 	.byte	0x03, 0x5f
        /*0042*/ 	.short	0x0101


	//----- nvinfo : EIATTR_VRC_CTA_INIT_COUNT
	.align		4
        /*0044*/ 	.byte	0x02, 0x4a
	.zero		1
	.zero		1


	//----- nvinfo : EIATTR_EXIT_INSTR_OFFSETS
	.align		4
        /*0048*/ 	.byte	0x04, 0x1c
        /*004a*/ 	.short	(.L_55 - .L_54)


	//   ....[0]....
.L_54:
        /*004c*/ 	.word	0x00000090


	//   ....[1]....
        /*0050*/ 	.word	0x00000130


	//----- nvinfo : EIATTR_CBANK_PARAM_SIZE
	.align		4
.L_55:
        /*0054*/ 	.byte	0x03, 0x19
        /*0056*/ 	.short	0x0018


	//----- nvinfo : EIATTR_PARAM_CBANK
	.align		4
        /*0058*/ 	.byte	0x04, 0x0a
        /*005a*/ 	.short	(.L_57 - .L_56)
	.align		4
.L_56:
        /*005c*/ 	.word	index@(.nv.constant0._Z17transpozycja_CUDAPdS_Pi)
        /*0060*/ 	.short	0x0380
        /*0062*/ 	.short	0x0018


	//----- nvinfo : EIATTR_SW_WAR
	.align		4
.L_57:
        /*0064*/ 	.byte	0x04, 0x36
        /*0066*/ 	.short	(.L_59 - .L_58)
.L_58:
        /*0068*/ 	.word	0x00000008
.L_59:


//--------------------- .nv.info._Z20mnozenie_skalar_CUDAPdS_dPi --------------------------
	.section	.nv.info._Z20mnozenie_skalar_CUDAPdS_dPi,"",@"SHT_CUDA_INFO"
	.sectionflags	@""
	.align	4


	//----- nvinfo : EIATTR_CUDA_API_VERSION
	.align		4
        /*0000*/ 	.byte	0x04, 0x37
        /*0002*/ 	.short	(.L_61 - .L_60)
.L_60:
        /*0004*/ 	.word	0x00000082


	//----- nvinfo : EIATTR_KPARAM_INFO
	.align		4
.L_61:
        /*0008*/ 	.byte	0x04, 0x17
        /*000a*/ 	.short	(.L_63 - .L_62)
.L_62:
        /*000c*/ 	.word	0x00000000
        /*0010*/ 	.short	0x0003
        /*0012*/ 	.short	0x0018
        /*0014*/ 	.byte	0x00, 0xf5, 0x21, 0x00


	//----- nvinfo : EIATTR_KPARAM_INFO
	.align		4
.L_63:
        /*0018*/ 	.byte	0x04, 0x17
        /*001a*/ 	.short	(.L_65 - .L_64)
.L_64:
        /*001c*/ 	.word	0x00000000
        /*0020*/ 	.short	0x0002
        /*0022*/ 	.short	0x0010
        /*0024*/ 	.byte	0x00, 0xf0, 0x21, 0x00


	//----- nvinfo : EIATTR_KPARAM_INFO
	.align		4
.L_65:
        /*0028*/ 	.byte	0x04, 0x17
        /*002a*/ 	.short	(.L_67 - .L_66)
.L_66:
        /*002c*/ 	.word	0x00000000
        /*0030*/ 	.short	0x0001
        /*0032*/ 	.short	0x0008
        /*0034*/ 	.byte	0x00, 0xf5, 0x21, 0x00


	//----- nvinfo : EIATTR_KPARAM_INFO
	.align		4
.L_67:
        /*0038*/ 	.byte	0x04, 0x17
        /*003a*/ 	.short	(.L_69 - .L_68)
.L_68:
        /*003c*/ 	.word	0x00000000
        /*0040*/ 	.short	0x0000
        /*0042*/ 	.short	0x0000
        /*0044*/ 	.byte	0x00, 0xf5, 0x21, 0x00


	//----- nvinfo : EIATTR_SPARSE_MMA_MASK
	.align		4
.L_69:
        /*0048*/ 	.byte	0x03, 0x50
        /*004a*/ 	.short	0x0000


	//----- nvinfo : EIATTR_MAXREG_COUNT
	.align		4
        /*004c*/ 	.byte	0x03, 0x1b
        /*004e*/ 	.short	0x00ff


	//----- nvinfo : EIATTR_MERCURY_ISA_VERSION
	.align		4
        /*0050*/ 	.byte	0x03, 0x5f
        /*0052*/ 	.short	0x0101


	//----- nvinfo : EIATTR_VRC_CTA_INIT_COUNT
	.align		4
        /*0054*/ 	.byte	0x02, 0x4a
	.zero		1
	.zero		1


	//----- nvinfo : EIATTR_EXIT_INSTR_OFFSETS
	.align		4
        /*0058*/ 	.byte	0x04, 0x1c
        /*005a*/ 	.short	(.L_71 - .L_70)


	//   ....[0]....
.L_70:
        /*005c*/ 	.word	0x00000090


	//   ....[1]....
        /*0060*/ 	.word	0x00000140


	//----- nvinfo : EIATTR_CBANK_PARAM_SIZE
	.align		4
.L_71:
        /*0064*/ 	.byte	0x03, 0x19
        /*0066*/ 	.short	0x0020


	//----- nvinfo : EIATTR_PARAM_CBANK
	.align		4
        /*0068*/ 	.byte	0x04, 0x0a
        /*006a*/ 	.short	(.L_73 - .L_72)
	.align		4
.L_72:
        /*006c*/ 	.word	index@(.nv.constant0._Z20mnozenie_skalar_CUDAPdS_dPi)
        /*0070*/ 	.short	0x0380
        /*0072*/ 	.short	0x0020


	//----- nvinfo : EIATTR_SW_WAR
	.align		4
.L_73:
        /*0074*/ 	.byte	0x04, 0x36
        /*0076*/ 	.short	(.L_75 - .L_74)
.L_74:
        /*0078*/ 	.word	0x00000008
.L_75:


//--------------------- .nv.info._Z16odejmowanie_CUDAPdS_S_Pi --------------------------
	.section	.nv.info._Z16odejmowanie_CUDAPdS_S_Pi,"",@"SHT_CUDA_INFO"
	.sectionflags	@""
	.align	4


	//----- nvinfo : EIATTR_CUDA_API_VERSION
	.align		4
        /*0000*/ 	.byte	0x04, 0x37
        /*0002*/ 	.short	(.L_77 - .L_76)
.L_76:
        /*0004*/ 	.word	0x00000082


	//----- nvinfo : EIATTR_KPARAM_INFO
	.align		4
.L_77:
        /*0008*/ 	.byte	0x04, 0x17
        /*000a*/ 	.short	(.L_79 - .L_78)
.L_78:
        /*000c*/ 	.word	0x00000000
        /*0010*/ 	.short	0x0003
        /*0012*/ 	.short	0x0018
        /*0014*/ 	.byte	0x00, 0xf5, 0x21, 0x00


	//----- nvinfo : EIATTR_KPARAM_INFO
	.align		4
.L_79:
        /*0018*/ 	.byte	0x04, 0x17
        /*001a*/ 	.short	(.L_81 - .L_80)
.L_80:
        /*001c*/ 	.word	0x00000000
        /*0020*/ 	.short	0x0002
        /*0022*/ 	.short	0x0010
        /*0024*/ 	.byte	0x00, 0xf5, 0x21, 0x00


	//----- nvinfo : EIATTR_KPARAM_INFO
	.align		4
.L_81:
        /*0028*/ 	.byte	0x04, 0x17
        /*002a*/ 	.short	(.L_83 - .L_82)
.L_82:
        /*002c*/ 	.word	0x00000000
        /*0030*/ 	.short	0x0001
        /*0032*/ 	.short	0x0008
        /*0034*/ 	.byte	0x00, 0xf5, 0x21, 0x00


	//----- nvinfo : EIATTR_KPARAM_INFO
	.align		4
.L_83:
        /*0038*/ 	.byte	0x04, 0x17
        /*003a*/ 	.short	(.L_85 - .L_84)
.L_84:
        /*003c*/ 	.word	0x00000000
        /*0040*/ 	.short	0x0000
        /*0042*/ 	.short	0x0000
        /*0044*/ 	.byte	0x00, 0xf5, 0x21, 0x00


	//----- nvinfo : EIATTR_SPARSE_MMA_MASK
	.align		4
.L_85:
        /*0048*/ 	.byte	0x03, 0x50
        /*004a*/ 	.short	0x0000


	//----- nvinfo : EIATTR_MAXREG_COUNT
	.align		4
        /*004c*/ 	.byte	0x03, 0x1b
        /*004e*/ 	.short	0x00ff


	//----- nvinfo : EIATTR_MERCURY_ISA_VERSION
	.align		4
        /*0050*/ 	.byte	0x03, 0x5f
        /*0052*/ 	.short	0x0101


	//----- nvinfo : EIATTR_VRC_CTA_INIT_COUNT
	.align		4
        /*0054*/ 	.byte	0x02, 0x4a
	.zero		1
	.zero		1


	//----- nvinfo : EIATTR_EXIT_INSTR_OFFSETS
	.align		4
        /*0058*/ 	.byte	0x04, 0x1c
        /*005a*/ 	.short	(.L_87 - .L_86)


	//   ....[0]....
.L_86:
        /*005c*/ 	.word	0x00000090


	//   ....[1]....
        /*0060*/ 	.word	0x00000160


	//----- nvinfo : EIATTR_CBANK_PARAM_SIZE
	.align		4
.L_87:
        /*0064*/ 	.byte	0x03, 0x19
        /*0066*/ 	.short	0x0020


	//----- nvinfo : EIATTR_PARAM_CBANK
	.align		4
        /*0068*/ 	.byte	0x04, 0x0a
        /*006a*/ 	.short	(.L_89 - .L_88)
	.align		4
.L_88:
        /*006c*/ 	.word	index@(.nv.constant0._Z16odejmowanie_CUDAPdS_S_Pi)
        /*0070*/ 	.short	0x0380
        /*0072*/ 	.short	0x0020


	//----- nvinfo : EIATTR_SW_WAR
	.align		4
.L_89:
        /*0074*/ 	.byte	0x04, 0x36
        /*0076*/ 	.short	(.L_91 - .L_90)
.L_90:
        /*0078*/ 	.word	0x00000008
.L_91:


//--------------------- .nv.info._Z14dodawanie_CUDAPdS_S_Pi --------------------------
	.section	.nv.info._Z14dodawanie_CUDAPdS_S_Pi,"",@"SHT_CUDA_INFO"
	.sectionflags	@""
	.align	4


	//----- nvinfo : EIATTR_CUDA_API_VERSION
	.align		4
        /*0000*/ 	.byte	0x04, 0x37
        /*0002*/ 	.short	(.L_93 - .L_92)
.L_92:
        /*0004*/ 	.word	0x00000082


	//----- nvinfo : EIATTR_KPARAM_INFO
	.align		4
.L_93:
        /*0008*/ 	.byte	0x04, 0x17
        /*000a*/ 	.short	(.L_95 - .L_94)
.L_94:
        /*000c*/ 	.word	0x00000000
        /*0010*/ 	.short	0x0003
        /*0012*/ 	.short	0x0018
        /*0014*/ 	.byte	0x00, 0xf5, 0x21, 0x00


	//----- nvinfo : EIATTR_KPARAM_INFO
	.align		4
.L_95:
        /*0018*/ 	.byte	0x04, 0x17
        /*001a*/ 	.short	(.L_97 - .L_96)
.L_96:
        /*001c*/ 	.word	0x00000000
        /*0020*/ 	.short	0x0002
        /*0022*/ 	.short	0x0010
        /*0024*/ 	.byte	0x00, 0xf5, 0x21, 0x00


	//----- nvinfo : EIATTR_KPARAM_INFO
	.align		4
.L_97:
        /*0028*/ 	.byte	0x04, 0x17
        /*002a*/ 	.short	(.L_99 - .L_98)
.L_98:
        /*002c*/ 	.word	0x00000000
        /*0030*/ 	.short	0x0001
        /*0032*/ 	.short	0x0008
        /*0034*/ 	.byte	0x00, 0xf5, 0x21, 0x00


	//----- nvinfo : EIATTR_KPARAM_INFO
	.align		4
.L_99:
        /*0038*/ 	.byte	0x04, 0x17
        /*003a*/ 	.short	(.L_101 - .L_100)
.L_100:
        /*003c*/ 	.word	0x00000000
        /*0040*/ 	.short	0x0000
        /*0042*/ 	.short	0x0000
        /*0044*/ 	.byte	0x00, 0xf5, 0x21, 0x00


	//----- nvinfo : EIATTR_SPARSE_MMA_MASK
	.align		4
.L_101:
        /*0048*/ 	.byte	0x03, 0x50
        /*004a*/ 	.short	0x0000


	//----- nvinfo : EIATTR_MAXREG_COUNT
	.align		4
        /*004c*/ 	.byte	0x03, 0x1b
        /*004e*/ 	.short	0x00ff


	//----- nvinfo : EIATTR_MERCURY_ISA_VERSION
	.align		4
        /*0050*/ 	.byte	0x03, 0x5f
        /*0052*/ 	.short	0x0101


	//----- nvinfo : EIATTR_VRC_CTA_INIT_COUNT
	.align		4
        /*0054*/ 	.byte	0x02, 0x4a
	.zero		1
	.zero		1


	//----- nvinfo : EIATTR_EXIT_INSTR_OFFSETS
	.align		4
        /*0058*/ 	.byte	0x04, 0x1c
        /*005a*/ 	.short	(.L_103 - .L_102)


	//   ....[0]....
.L_102:
        /*005c*/ 	.word	0x00000090


	//   ....[1]....
        /*0060*/ 	.word	0x00000160


	//----- nvinfo : EIATTR_CBANK_PARAM_SIZE
	.align		4
.L_103:
        /*0064*/ 	.byte	0x03, 0x19
        /*0066*/ 	.short	0x0020


	//----- nvinfo : EIATTR_PARAM_CBANK
	.align		4
        /*0068*/ 	.byte	0x04, 0x0a
        /*006a*/ 	.short	(.L_105 - .L_104)
	.align		4
.L_104:
        /*006c*/ 	.word	index@(.nv.constant0._Z14dodawanie_CUDAPdS_S_Pi)
        /*0070*/ 	.short	0x0380
        /*0072*/ 	.short	0x0020


	//----- nvinfo : EIATTR_SW_WAR
	.align		4
.L_105:
        /*0074*/ 	.byte	0x04, 0x36
        /*0076*/ 	.short	(.L_107 - .L_106)
.L_106:
        /*0078*/ 	.word	0x00000008
.L_107:


//--------------------- .nv.callgraph             --------------------------
	.section	.nv.callgraph,"",@"SHT_CUDA_CALLGRAPH"
	.align	4
	.sectionentsize	8
	.align		4
        /*0000*/ 	.word	0x00000000
	.align		4
        /*0004*/ 	.word	0xffffffff
	.align		4
        /*0008*/ 	.word	0x00000000
	.align		4
        /*000c*/ 	.word	0xfffffffe
	.align		4
        /*0010*/ 	.word	0x00000000
	.align		4
        /*0014*/ 	.word	0xfffffffd
	.align		4
        /*0018*/ 	.word	0x00000000
	.align		4
        /*001c*/ 	.word	0xfffffffc


//--------------------- .text._Z13mnozenie_CUDAPdS_S_Pi --------------------------
	.section	.text._Z13mnozenie_CUDAPdS_S_Pi,"ax",@progbits
	.align	128
        .global         _Z13mnozenie_CUDAPdS_S_Pi
        .type           _Z13mnozenie_CUDAPdS_S_Pi,@function
        .size           _Z13mnozenie_CUDAPdS_S_Pi,(.L_x_9 - _Z13mnozenie_CUDAPdS_S_Pi)
        .other          _Z13mnozenie_CUDAPdS_S_Pi,@"STO_CUDA_ENTRY STV_DEFAULT"
_Z13mnozenie_CUDAPdS_S_Pi:
.text._Z13mnozenie_CUDAPdS_S_Pi:
[----:B------:R-:W-:Y:S08]  /*0000*/  LDC R1, c[0x0][0x37c] ;  /* 0x0000df00ff017b82 */ /* 0x000ff00000000800 */
[----:B------:R-:W0:Y:S01]  /*0010*/  LDC.64 R4, c[0x0][0x398] ;  /* 0x0000e600ff047b82 */ /* 0x000e220000000a00 */
[----:B------:R-:W0:Y:S02]  /*0020*/  LDCU.64 UR4, c[0x0][0x358] ;  /* 0x00006b00ff0477ac */ /* 0x000e240008000a00 */
[----:B0-----:R-:W2:Y:S05]  /*0030*/  LDG.E R0, desc[UR4][R4.64] ;  /* 0x0000000404007981 */ /* 0x001eaa000c1e1900 */
[----:B------:R-:W0:Y:S01]  /*0040*/  S2UR UR6, SR_CTAID.Y ;  /* 0x00000000000679c3 */ /* 0x000e220000002600 */
[----:B------:R-:W1:Y:S01]  /*0050*/  LDCU UR7, c[0x0][0x374] ;  /* 0x00006e80ff0777ac */ /* 0x000e620008000800 */
[----:B------:R-:W1:Y:S02]  /*0060*/  S2R R11, SR_TID.X ;  /* 0x00000000000b7919 */ /* 0x000e640000002100 */
[----:B-1----:R-:W-:-:S05]  /*0070*/  IMAD R7, R11, UR7, RZ ;  /* 0x000000070b077c24 */ /* 0x002fca000f8e02ff */
[----:B0-----:R-:W-:-:S04]  /*0080*/  IADD3 R3, PT, PT, R7, UR6, RZ ;  /* 0x0000000607037c10 */ /* 0x001fc8000fffe0ff */
[----:B--2---:R-:W-:-:S13]  /*0090*/  ISETP.GE.AND P0, PT, R3, R0, PT ;  /* 0x000000000300720c */ /* 0x004fda0003f06270 */
[----:B------:R-:W-:Y:S05]  /*00a0*/  @P0 EXIT ;  /* 0x000000000000094d */ /* 0x000fea0003800000 */
[----:B------:R-:W0:Y:S01]  /*00b0*/  S2R R5, SR_CTAID.X ;  /* 0x0000000000057919 */ /* 0x000e220000002500 */
[C---:B------:R-:W-:Y:S01]  /*00c0*/  ISETP.GE.U32.AND P0, PT, R0.reuse, 0x8, PT ;  /* 0x000000080000780c */ /* 0x040fe20003f06070 */
[----:B------:R-:W-:Y:S01]  /*00d0*/  HFMA2 R22, -RZ, RZ, 0, 0 ;  /* 0x00000000ff167431 */ /* 0x000fe200000001ff */
[C---:B------:R-:W-:Y:S02]  /*00e0*/  LOP3.LUT R2, R0.reuse, 0x7, RZ, 0xc0, !PT ;  /* 0x0000000700027812 */ /* 0x040fe400078ec0ff */
[----:B------:R-:W-:Y:S01]  /*00f0*/  CS2R R20, SRZ ;  /* 0x0000000000147805 */ /* 0x000fe2000001ff00 */
[----:B0-----:R-:W-:-:S08]  /*0100*/  IMAD R6, R0, R5, RZ ;  /* 0x0000000500067224 */ /* 0x001fd000078e02ff */
[----:B------:R-:W-:Y:S05]  /*0110*/  @!P0 BRA `(.L_x_0) ;  /* 0x0000000400108947 */ /* 0x000fea0003800000 */
[----:B------:R-:W0:Y:S01]  /*0120*/  LDC.64 R8, c[0x0][0x380] ;  /* 0x0000e000ff087b82 */ /* 0x000e220000000a00 */
[----:B------:R-:W1:Y:S01]  /*0130*/  LDCU.64 UR8, c[0x0][0x388] ;  /* 0x00007100ff0877ac */ /* 0x000e620008000a00 */
[----:B------:R-:W-:Y:S01]  /*0140*/  MOV R5, RZ ;  /* 0x000000ff00057202 */ /* 0x000fe20000000f00 */
[----:B------:R-:W-:Y:S01]  /*0150*/  IMAD.U32 R4, RZ, RZ, UR6 ;  /* 0x00000006ff047e24 */ /* 0x000fe2000f8e00ff */
[C---:B------:R-:W-:Y:S01]  /*0160*/  LOP3.LUT R22, R0.reuse, 0x7ffffff8, RZ, 0xc0, !PT ;  /* 0x7ffffff800167812 */ /* 0x040fe200078ec0ff */
[C---:B------:R-:W-:Y:S01]  /*0170*/  IMAD.SHL.U32 R23, R0.reuse, 0x8, RZ ;  /* 0x0000000800177824 */ /* 0x040fe200078e00ff */
[----:B------:R-:W-:Y:S01]  /*0180*/  LEA R26, R0, R3, 0x2 ;  /* 0x00000003001a7211 */ /* 0x000fe200078e10ff */
[----:B------:R-:W-:Y:S01]  /*0190*/  IMAD.WIDE.U32 R10, R11, UR7, R4 ;  /* 0x000000070b0a7c25 */ /* 0x000fe2000f8e0004 */
[----:B------:R-:W-:Y:S02]  /*01a0*/  IADD3 R4, PT, PT, R7, UR6, R0 ;  /* 0x0000000607047c10 */ /* 0x000fe4000fffe000 */
[----:B------:R-:W-:-:S02]  /*01b0*/  CS2R R20, SRZ ;  /* 0x0000000000147805 */ /* 0x000fc4000001ff00 */
[C---:B------:R-:W-:Y:S01]  /*01c0*/  LEA R7, R0.reuse, R3, 0x1 ;  /* 0x0000000300077211 */ /* 0x040fe200078e08ff */
[C-C-:B------:R-:W-:Y:S02]  /*01d0*/  IMAD R24, R0.reuse, 0x3, R3.reuse ;  /* 0x0000000300187824 */ /* 0x140fe400078e0203 */
[C-C-:B------:R-:W-:Y:S02]  /*01e0*/  IMAD R28, R0.reuse, 0x5, R3.reuse ;  /* 0x00000005001c7824 */ /* 0x140fe400078e0203 */
[C-C-:B------:R-:W-:Y:S02]  /*01f0*/  IMAD R25, R0.reuse, 0x6, R3.reuse ;  /* 0x0000000600197824 */ /* 0x140fe400078e0203 */
[----:B------:R-:W-:Y:S02]  /*0200*/  IMAD R27, R0, 0x7, R3 ;  /* 0x00000007001b7824 */ /* 0x000fe400078e0203 */
[----:B------:R-:W-:Y:S02]  /*0210*/  IMAD.MOV R5, RZ, RZ, -R22 ;  /* 0x000000ffff057224 */ /* 0x000fe400078e0a16 */
[----:B0-----:R-:W-:-:S03]  /*0220*/  IMAD.WIDE.U32 R8, R6, 0x8, R8 ;  /* 0x0000000806087825 */ /* 0x001fc600078e0008 */
[----:B------:R-:W-:Y:S02]  /*0230*/  IADD3 R16, P1, PT, R8, 0x20, RZ ;  /* 0x0000002008107810 */ /* 0x000fe40007f3e0ff */
[C---:B-1----:R-:W-:Y:S02]  /*0240*/  LEA R8, P0, R10.reuse, UR8, 0x3 ;  /* 0x000000080a087c11 */ /* 0x042fe4000f8018ff */
[----:B------:R-:W-:Y:S02]  /*0250*/  IADD3.X R17, PT, PT, RZ, R9, RZ, P1, !PT ;  /* 0x00000009ff117210 */ /* 0x000fe40000ffe4ff */
[----:B------:R-:W-:-:S09]  /*0260*/  LEA.HI.X R9, R10, UR9, R11, 0x3, P0 ;  /* 0x000000090a097c11 */ /* 0x000fd200080f1c0b */
.L_x_1:
[----:B------:R-:W-:Y:S01]  /*0270*/  MOV R10, R16 ;  /* 0x00000010000a7202 */ /* 0x000fe20000000f00 */
[----:B------:R-:W0:Y:S01]  /*0280*/  LDC.64 R18, c[0x0][0x388] ;  /* 0x0000e200ff127b82 */ /* 0x000e220000000a00 */
[----:B------:R-:W-:Y:S02]  /*0290*/  MOV R11, R17 ;  /* 0x00000011000b7202 */ /* 0x000fe40000000f00 */
[----:B------:R-:W2:Y:S04]  /*02a0*/  LDG.E.64 R16, desc[UR4][R8.64] ;  /* 0x0000000408107981 */ /* 0x000ea8000c1e1b00 */
[----:B------:R-:W2:Y:S02]  /*02b0*/  LDG.E.64 R12, desc[UR4][R10.64+-0x20] ;  /* 0xffffe0040a0c7981 */ /* 0x000ea4000c1e1b00 */
[----:B--2---:R-:W-:Y:S01]  /*02c0*/  DFMA R16, R12, R16, R20 ;  /* 0x000000100c10722b */ /* 0x004fe20000000014 */
[--C-:B0-----:R-:W-:Y:S01]  /*02d0*/  IMAD.WIDE.U32 R20, R4, 0x8, R18.reuse ;  /* 0x0000000804147825 */ /* 0x101fe200078e0012 */
[----:B------:R-:W2:Y:S04]  /*02e0*/  LDG.E.64 R12, desc[UR4][R10.64+-0x18] ;  /* 0xffffe8040a0c7981 */ /* 0x000ea8000c1e1b00 */
[----:B------:R0:W2:Y:S02]  /*02f0*/  LDG.E.64 R14, desc[UR4][R20.64] ;  /* 0x00000004140e7981 */ /* 0x0000a4000c1e1b00 */
[----:B0-----:R-:W-:Y:S01]  /*0300*/  IMAD.WIDE.U32 R20, R7, 0x8, R18 ;  /* 0x0000000807147825 */ /* 0x001fe200078e0012 */
[----:B--2---:R-:W-:-:S04]  /*0310*/  DFMA R14, R12, R14, R16 ;  /* 0x0000000e0c0e722b */ /* 0x004fc80000000010 */
[----:B------:R-:W2:Y:S04]  /*0320*/  LDG.E.64 R16, desc[UR4][R20.64] ;  /* 0x0000000414107981 */ /* 0x000ea8000c1e1b00 */
[----:B------:R-:W2:Y:S02]  /*0330*/  LDG.E.64 R12, desc[UR4][R10.64+-0x10] ;  /* 0xfffff0040a0c7981 */ /* 0x000ea4000c1e1b00 */
[----:B--2---:R-:W-:Y:S01]  /*0340*/  DFMA R16, R12, R16, R14 ;  /* 0x000000100c10722b */ /* 0x004fe2000000000e */
[--C-:B------:R-:W-:Y:S01]  /*0350*/  IMAD.WIDE.U32 R14, R24, 0x8, R18.reuse ;  /* 0x00000008180e7825 */ /* 0x100fe200078e0012 */
[----:B------:R-:W2:Y:S05]  /*0360*/  LDG.E.64 R12, desc[UR4][R10.64+-0x8] ;  /* 0xfffff8040a0c7981 */ /* 0x000eaa000c1e1b00 */
[----:B------:R-:W2:Y:S01]  /*0370*/  LDG.E.64 R14, desc[UR4][R14.64] ;  /* 0x000000040e0e7981 */ /* 0x000ea2000c1e1b00 */
[----:B------:R-:W-:Y:S01]  /*0380*/  IMAD.WIDE.U32 R20, R26, 0x8, R18 ;  /* 0x000000081a147825 */ /* 0x000fe200078e0012 */
[----:B--2---:R-:W-:-:S04]  /*0390*/  DFMA R14, R12, R14, R16 ;  /* 0x0000000e0c0e722b */ /* 0x004fc80000000010 */
[----:B------:R0:W2:Y:S04]  /*03a0*/  LDG.E.64 R16, desc[UR4][R20.64] ;  /* 0x0000000414107981 */ /* 0x0000a8000c1e1b00 */
[----:B------:R-:W2:Y:S01]  /*03b0*/  LDG.E.64 R12, desc[UR4][R10.64] ;  /* 0x000000040a0c7981 */ /* 0x000ea2000c1e1b00 */
[----:B0-----:R-:W-:Y:S01]  /*03c0*/  IMAD.WIDE.U32 R20, R28, 0x8, R18 ;  /* 0x000000081c147825 */ /* 0x001fe200078e0012 */
[----:B--2---:R-:W-:-:S04]  /*03d0*/  DFMA R16, R12, R16, R14 ;  /* 0x000000100c10722b */ /* 0x004fc8000000000e */
[----:B------:R-:W2:Y:S04]  /*03e0*/  LDG.E.64 R12, desc[UR4][R20.64] ;  /* 0x00000004140c7981 */ /* 0x000ea8000c1e1b00 */
[----:B------:R-:W2:Y:S04]  /*03f0*/  LDG.E.64 R14, desc[UR4][R10.64+0x8] ;  /* 0x000008040a0e7981 */ /* 0x000ea8000c1e1b00 */
[----:B------:R-:W3:Y:S01]  /*0400*/  LDG.E.64 R20, desc[UR4][R10.64+0x18] ;  /* 0x000018040a147981 */ /* 0x000ee2000c1e1b00 */
[----:B--2---:R-:W-:Y:S01]  /*0410*/  DFMA R12, R14, R12, R16 ;  /* 0x0000000c0e0c722b */ /* 0x004fe20000000010 */
[----:B------:R-:W-:-:S02]  /*0420*/  IMAD.WIDE.U32 R14, R25, 0x8, R18 ;  /* 0x00000008190e7825 */ /* 0x000fc400078e0012 */
[----:B------:R-:W2:Y:S04]  /*0430*/  LDG.E.64 R16, desc[UR4][R10.64+0x10] ;  /* 0x000010040a107981 */ /* 0x000ea8000c1e1b00 */
[----:B------:R-:W2:Y:S01]  /*0440*/  LDG.E.64 R14, desc[UR4][R14.64] ;  /* 0x000000040e0e7981 */ /* 0x000ea2000c1e1b00 */
[----:B------:R-:W-:-:S06]  /*0450*/  IMAD.WIDE.U32 R18, R27, 0x8, R18 ;  /* 0x000000081b127825 */ /* 0x000fcc00078e0012 */
[----:B------:R-:W3:Y:S01]  /*0460*/  LDG.E.64 R18, desc[UR4][R18.64] ;  /* 0x0000000412127981 */ /* 0x000ee2000c1e1b00 */
[----:B------:R-:W-:Y:S01]  /*0470*/  VIADD R5, R5, 0x8 ;  /* 0x0000000805057836 */ /* 0x000fe20000000000 */
[C---:B------:R-:W-:Y:S01]  /*0480*/  IADD3 R4, PT, PT, R23.reuse, R4, RZ ;  /* 0x0000000417047210 */ /* 0x040fe20007ffe0ff */
[C---:B------:R-:W-:Y:S01]  /*0490*/  IMAD.WIDE.U32 R8, R23.reuse, 0x8, R8 ;  /* 0x0000000817087825 */ /* 0x040fe200078e0008 */
[C---:B------:R-:W-:Y:S02]  /*04a0*/  IADD3 R24, PT, PT, R23.reuse, R24, RZ ;  /* 0x0000001817187210 */ /* 0x040fe40007ffe0ff */
[C---:B------:R-:W-:Y:S01]  /*04b0*/  IADD3 R26, PT, PT, R23.reuse, R26, RZ ;  /* 0x0000001a171a7210 */ /* 0x040fe20007ffe0ff */
[C---:B------:R-:W-:Y:S01]  /*04c0*/  IMAD.IADD R7, R23.reuse, 0x1, R7 ;  /* 0x0000000117077824 */ /* 0x040fe200078e0207 */
[C---:B------:R-:W-:Y:S01]  /*04d0*/  IADD3 R28, PT, PT, R23.reuse, R28, RZ ;  /* 0x0000001c171c7210 */ /* 0x040fe20007ffe0ff */
[C---:B------:R-:W-:Y:S01]  /*04e0*/  IMAD.IADD R25, R23.reuse, 0x1, R25 ;  /* 0x0000000117197824 */ /* 0x040fe200078e0219 */
[----:B------:R-:W-:Y:S01]  /*04f0*/  IADD3 R27, PT, PT, R23, R27, RZ ;  /* 0x0000001b171b7210 */ /* 0x000fe20007ffe0ff */
[----:B--2---:R-:W-:Y:S01]  /*0500*/  DFMA R12, R16, R14, R12 ;  /* 0x0000000e100c722b */ /* 0x004fe2000000000c */
[----:B------:R-:W-:-:S04]  /*0510*/  IADD3 R16, P0, PT, R10, 0x40, RZ ;  /* 0x000000400a107810 */ /* 0x000fc80007f1e0ff */
[----:B------:R-:W-:Y:S02]  /*0520*/  IADD3.X R17, PT, PT, RZ, R11, RZ, P0, !PT ;  /* 0x0000000bff117210 */ /* 0x000fe400007fe4ff */
[----:B------:R-:W-:Y:S01]  /*0530*/  ISETP.NE.AND P0, PT, R5, RZ, PT ;  /* 0x000000ff0500720c */ /* 0x000fe20003f05270 */
[----:B---3--:R-:W-:-:S12]  /*0540*/  DFMA R20, R20, R18, R12 ;  /* 0x000000121414722b */ /* 0x008fd8000000000c */
[----:B------:R-:W-:Y:S05]  /*0550*/  @P0 BRA `(.L_x_1) ;  /* 0xfffffffc00440947 */ /* 0x000fea000383ffff */
.L_x_0:
[----:B------:R-:W-:-:S13]  /*0560*/  ISETP.NE.AND P0, PT, R2, RZ, PT ;  /* 0x000000ff0200720c */ /* 0x000fda0003f05270 */
[----:B------:R-:W-:Y:S05]  /*0570*/  @!P0 BRA `(.L_x_2) ;  /* 0x0000000000d48947 */ /* 0x000fea0003800000 */
[----:B------:R-:W-:Y:S02]  /*0580*/  ISETP.GE.U32.AND P0, PT, R2, 0x4, PT ;  /* 0x000000040200780c */ /* 0x000fe40003f06070 */
[----:B------:R-:W-:-:S04]  /*0590*/  LOP3.LUT R7, R0, 0x3, RZ, 0xc0, !PT ;  /* 0x0000000300077812 */ /* 0x000fc800078ec0ff */
[----:B------:R-:W-:-:S07]  /*05a0*/  ISETP.NE.AND P1, PT, R7, RZ, PT ;  /* 0x000000ff0700720c */ /* 0x000fce0003f25270 */
[----:B------:R-:W-:Y:S06]  /*05b0*/  @!P0 BRA `(.L_x_3) ;  /* 0x0000000000588947 */ /* 0x000fec0003800000 */
[----:B------:R-:W0:Y:S01]  /*05c0*/  LDC.64 R26, c[0x0][0x380] ;  /* 0x0000e000ff1a7b82 */ /* 0x000e220000000a00 */
[-C--:B------:R-:W-:Y:S01]  /*05d0*/  IADD3 R5, PT, PT, R6, R22.reuse, RZ ;  /* 0x0000001606057210 */ /* 0x080fe20007ffe0ff */
[----:B------:R-:W-:-:S06]  /*05e0*/  IMAD R9, R0, R22, R3 ;  /* 0x0000001600097224 */ /* 0x000fcc00078e0203 */
[----:B------:R-:W1:Y:S01]  /*05f0*/  LDC.64 R28, c[0x0][0x388] ;  /* 0x0000e200ff1c7b82 */ /* 0x000e620000000a00 */
[----:B0-----:R-:W-:-:S05]  /*0600*/  IMAD.WIDE R26, R5, 0x8, R26 ;  /* 0x00000008051a7825 */ /* 0x001fca00078e021a */
[----:B------:R-:W2:Y:S01]  /*0610*/  LDG.E.64 R14, desc[UR4][R26.64] ;  /* 0x000000041a0e7981 */ /* 0x000ea2000c1e1b00 */
[----:B-1----:R-:W-:-:S03]  /*0620*/  IMAD.WIDE R28, R9, 0x8, R28 ;  /* 0x00000008091c7825 */ /* 0x002fc600078e021c */
[----:B------:R-:W3:Y:S04]  /*0630*/  LDG.E.64 R10, desc[UR4][R26.64+0x8] ;  /* 0x000008041a0a7981 */ /* 0x000ee8000c1e1b00 */
[----:B------:R0:W2:Y:S04]  /*0640*/  LDG.E.64 R16, desc[UR4][R28.64] ;  /* 0x000000041c107981 */ /* 0x0000a8000c1e1b00 */
[----:B------:R-:W4:Y:S01]  /*0650*/  LDG.E.64 R4, desc[UR4][R26.64+0x10] ;  /* 0x000010041a047981 */ /* 0x000f22000c1e1b00 */
[----:B0-----:R-:W-:-:S05]  /*0660*/  IMAD.WIDE R28, R0, 0x8, R28 ;  /* 0x00000008001c7825 */ /* 0x001fca00078e021c */
[----:B------:R-:W3:Y:S01]  /*0670*/  LDG.E.64 R12, desc[UR4][R28.64] ;  /* 0x000000041c0c7981 */ /* 0x000ee2000c1e1b00 */
[----:B------:R-:W-:-:S05]  /*0680*/  IMAD.WIDE R24, R0, 0x8, R28 ;  /* 0x0000000800187825 */ /* 0x000fca00078e021c */
[----:B------:R-:W4:Y:S01]  /*0690*/  LDG.E.64 R8, desc[UR4][R24.64] ;  /* 0x0000000418087981 */ /* 0x000f22000c1e1b00 */
[----:B------:R-:W-:-:S06]  /*06a0*/  IMAD.WIDE R18, R0, 0x8, R24 ;  /* 0x0000000800127825 */ /* 0x000fcc00078e0218 */
[----:B------:R-:W5:Y:S04]  /*06b0*/  LDG.E.64 R18, desc[UR4][R18.64] ;  /* 0x0000000412127981 */ /* 0x000f68000c1e1b00 */
[----:B------:R-:W5:Y:S01]  /*06c0*/  LDG.E.64 R24, desc[UR4][R26.64+0x18] ;  /* 0x000018041a187981 */ /* 0x000f62000c1e1b00 */
[----:B------:R-:W-:Y:S01]  /*06d0*/  IADD3 R22, PT, PT, R22, 0x4, RZ ;  /* 0x0000000416167810 */ /* 0x000fe20007ffe0ff */
[----:B--2---:R-:W-:-:S08]  /*06e0*/  DFMA R14, R14, R16, R20 ;  /* 0x000000100e0e722b */ /* 0x004fd00000000014 */
[----:B---3--:R-:W-:-:S08]  /*06f0*/  DFMA R10, R10, R12, R14 ;  /* 0x0000000c0a0a722b */ /* 0x008fd0000000000e */
[----:B----4-:R-:W-:-:S08]  /*0700*/  DFMA R4, R4, R8, R10 ;  /* 0x000000080404722b */ /* 0x010fd0000000000a */
[----:B-----5:R-:W-:-:S11]  /*0710*/  DFMA R20, R24, R18, R4 ;  /* 0x000000121814722b */ /* 0x020fd60000000004 */
.L_x_3:
[----:B------:R-:W-:Y:S05]  /*0720*/  @!P1 BRA `(.L_x_2) ;  /* 0x0000000000689947 */ /* 0x000fea0003800000 */
[----:B------:R-:W0:Y:S01]  /*0730*/  LDC.64 R18, c[0x0][0x380] ;  /* 0x0000e000ff127b82 */ /* 0x000e220000000a00 */
[----:B------:R-:W-:Y:S02]  /*0740*/  ISETP.NE.AND P0, PT, R7, 0x1, PT ;  /* 0x000000010700780c */ /* 0x000fe40003f05270 */
[----:B------:R-:W-:-:S04]  /*0750*/  LOP3.LUT R2, R0, 0x1, RZ, 0xc0, !PT ;  /* 0x0000000100027812 */ /* 0x000fc800078ec0ff */
[----:B------:R-:W-:Y:S01]  /*0760*/  ISETP.NE.U32.AND P1, PT, R2, 0x1, PT ;  /* 0x000000010200780c */ /* 0x000fe20003f25070 */
[----:B------:R-:W1:Y:S06]  /*0770*/  LDC.64 R4, c[0x0][0x388] ;  /* 0x0000e200ff047b82 */ /* 0x000e6c0000000a00 */
[----:B------:R-:W-:Y:S02]  /*0780*/  @P0 IMAD.IADD R7, R6, 0x1, R22 ;  /* 0x0000000106070824 */ /* 0x000fe400078e0216 */
[----:B------:R-:W2:Y:S01]  /*0790*/  LDC.64 R12, c[0x0][0x380] ;  /* 0x0000e000ff0c7b82 */ /* 0x000ea20000000a00 */
[----:B------:R-:W-:-:S07]  /*07a0*/  @P0 IMAD R25, R0, R22, R3 ;  /* 0x0000001600190224 */ /* 0x000fce00078e0203 */
[----:B------:R-:W3:Y:S01]  /*07b0*/  LDC.64 R10, c[0x0][0x388] ;  /* 0x0000e200ff0a7b82 */ /* 0x000ee20000000a00 */
[----:B0-----:R-:W-:Y:S01]  /*07c0*/  @P0 IMAD.WIDE R18, R7, 0x8, R18 ;  /* 0x0000000807120825 */ /* 0x001fe200078e0212 */
[----:B------:R-:W-:-:S04]  /*07d0*/  @P0 IADD3 R22, PT, PT, R22, 0x2, RZ ;  /* 0x0000000216160810 */ /* 0x000fc80007ffe0ff */
[----:B------:R-:W4:Y:S01]  /*07e0*/  @P0 LDG.E.64 R8, desc[UR4][R18.64] ;  /* 0x0000000412080981 */ /* 0x000f22000c1e1b00 */
[----:B-1----:R-:W-:-:S03]  /*07f0*/  @P0 IMAD.WIDE R24, R25, 0x8, R4 ;  /* 0x0000000819180825 */ /* 0x002fc600078e0204 */
[----:B------:R-:W5:Y:S04]  /*0800*/  @P0 LDG.E.64 R14, desc[UR4][R18.64+0x8] ;  /* 0x00000804120e0981 */ /* 0x000f68000c1e1b00 */
[----:B------:R-:W4:Y:S01]  /*0810*/  @P0 LDG.E.64 R4, desc[UR4][R24.64] ;  /* 0x0000000418040981 */ /* 0x000f22000c1e1b00 */
[----:B------:R-:W-:Y:S01]  /*0820*/  @P0 IMAD.WIDE R16, R0, 0x8, R24 ;  /* 0x0000000800100825 */ /* 0x000fe200078e0218 */
[----:B------:R-:W-:-:S03]  /*0830*/  @!P1 IADD3 R7, PT, PT, R6, R22, RZ ;  /* 0x0000001606079210 */ /* 0x000fc60007ffe0ff */
[----:B------:R-:W-:Y:S02]  /*0840*/  @!P1 IMAD R23, R0, R22, R3 ;  /* 0x0000001600179224 */ /* 0x000fe400078e0203 */
[----:B------:R-:W5:Y:S01]  /*0850*/  @P0 LDG.E.64 R16, desc[UR4][R16.64] ;  /* 0x0000000410100981 */ /* 0x000f62000c1e1b00 */
[----:B--2---:R-:W-:-:S04]  /*0860*/  @!P1 IMAD.WIDE R12, R7, 0x8, R12 ;  /* 0x00000008070c9825 */ /* 0x004fc800078e020c */
[----:B---3--:R-:W-:Y:S02]  /*0870*/  @!P1 IMAD.WIDE R10, R23, 0x8, R10 ;  /* 0x00000008170a9825 */ /* 0x008fe400078e020a */
[----:B------:R-:W2:Y:S04]  /*0880*/  @!P1 LDG.E.64 R12, desc[UR4][R12.64] ;  /* 0x000000040c0c9981 */ /* 0x000ea8000c1e1b00 */
[----:B------:R-:W2:Y:S01]  /*0890*/  @!P1 LDG.E.64 R10, desc[UR4][R10.64] ;  /* 0x000000040a0a9981 */ /* 0x000ea2000c1e1b00 */
[----:B----4-:R-:W-:-:S08]  /*08a0*/  @P0 DFMA R4, R8, R4, R20 ;  /* 0x000000040804022b */ /* 0x010fd00000000014 */
[----:B-----5:R-:W-:-:S08]  /*08b0*/  @P0 DFMA R20, R14, R16, R4 ;  /* 0x000000100e14022b */ /* 0x020fd00000000004 */
[----:B--2---:R-:W-:-:S11]  /*08c0*/  @!P1 DFMA R20, R12, R10, R20 ;  /* 0x0000000a0c14922b */ /* 0x004fd60000000014 */
.L_x_2:
[----:B------:R-:W0:Y:S01]  /*08d0*/  LDC.64 R4, c[0x0][0x390] ;  /* 0x0000e400ff047b82 */ /* 0x000e220000000a00 */
[----:B------:R-:W-:-:S05]  /*08e0*/  IADD3 R3, PT, PT, R3, R6, RZ ;  /* 0x0000000603037210 */ /* 0x000fca0007ffe0ff */
[----:B0-----:R-:W-:-:S05]  /*08f0*/  IMAD.WIDE.U32 R2, R3, 0x8, R4 ;  /* 0x0000000803027825 */ /* 0x001fca00078e0004 */
[----:B------:R-:W-:Y:S01]  /*0900*/  STG.E.64 desc[UR4][R2.64], R20 ;  /* 0x0000001402007986 */ /* 0x000fe2000c101b04 */
[----:B------:R-:W-:Y:S05]  /*0910*/  EXIT ;  /* 0x000000000000794d */ /* 0x000fea0003800000 */
.L_x_4:
[----:B------:R-:W-:-:S00]  /*0920*/  BRA `(.L_x_4) ;  /* 0xfffffffc00fc7947 */ /* 0x000fc0000383ffff */
[----:B------:R-:W-:-:S00]  /*0930*/  NOP ;  /* 0x0000000000007918 */ /* 0x000fc00000000000 */
        /* <DEDUP_REMOVED lines=12> */
.L_x_9:


//--------------------- .text._Z17transpozycja_CUDAPdS_Pi --------------------------
	.section	.text._Z17transpozycja_CUDAPdS_Pi,"ax",@progbits
	.align	128
        .global         _Z17transpozycja_CUDAPdS_Pi
        .type           _Z17transpozycja_CUDAPdS_Pi,@function
        .size           _Z17transpozycja_CUDAPdS_Pi,(.L_x_10 - _Z17transpozycja_CUDAPdS_Pi)
        .other          _Z17transpozycja_CUDAPdS_Pi,@"STO_CUDA_ENTRY STV_DEFAULT"
_Z17transpozycja_CUDAPdS_Pi:
.text._Z17transpozycja_CUDAPdS_Pi:
[----:B------:R-:W-:Y:S08]  /*0000*/  LDC R1, c[0x0][0x37c] ;  /* 0x0000df00ff017b82 */ /* 0x000ff00000000800 */
[----:B------:R-:W0:Y:S01]  /*0010*/  LDC.64 R2, c[0x0][0x390] ;  /* 0x0000e400ff027b82 */ /* 0x000e220000000a00 */
[----:B------:R-:W0:Y:S02]  /*0020*/  LDCU.64 UR4, c[0x0][0x358] ;  /* 0x00006b00ff0477ac */ /* 0x000e240008000a00 */
[----:B0-----:R-:W2:Y:S05]  /*0030*/  LDG.E R7, desc[UR4][R2.64] ;  /* 0x0000000402077981 */ /* 0x001eaa000c1e1900 */
[----:B------:R-:W0:Y:S01]  /*0040*/  S2UR UR6, SR_CTAID.Y ;  /* 0x00000000000679c3 */ /* 0x000e220000002600 */
[----:B------:R-:W0:Y:S07]  /*0050*/  S2R R5, SR_TID.X ;  /* 0x0000000000057919 */ /* 0x000e2e0000002100 */
[----:B------:R-:W0:Y:S02]  /*0060*/  LDC R0, c[0x0][0x374] ;  /* 0x0000dd00ff007b82 */ /* 0x000e240000000800 */
[----:B0-----:R-:W-:-:S05]  /*0070*/  IMAD R0, R0, R5, UR6 ;  /* 0x0000000600007e24 */ /* 0x001fca000f8e0205 */
[----:B--2---:R-:W-:-:S13]  /*0080*/  ISETP.GE.AND P0, PT, R0, R7, PT ;  /* 0x000000070000720c */ /* 0x004fda0003f06270 */
[----:B------:R-:W-:Y:S05]  /*0090*/  @P0 EXIT ;  /* 0x000000000000094d */ /* 0x000fea0003800000 */
[----:B------:R-:W0:Y:S08]  /*00a0*/  S2UR UR6, SR_CTAID.X ;  /* 0x00000000000679c3 */ /* 0x000e300000002500 */
[----:B------:R-:W1:Y:S01]  /*00b0*/  LDC.64 R2, c[0x0][0x380] ;  /* 0x0000e000ff027b82 */ /* 0x000e620000000a00 */
[----:B0-----:R-:W-:-:S04]  /*00c0*/  IMAD R5, R0, R7, UR6 ;  /* 0x0000000600057e24 */ /* 0x001fc8000f8e0207 */
[----:B-1----:R-:W-:-:S03]  /*00d0*/  IMAD.WIDE.U32 R2, R5, 0x8, R2 ;  /* 0x0000000805027825 */ /* 0x002fc600078e0002 */
[----:B------:R-:W0:Y:S03]  /*00e0*/  LDC.64 R4, c[0x0][0x388] ;  /* 0x0000e200ff047b82 */ /* 0x000e260000000a00 */
[----:B------:R-:W2:Y:S01]  /*00f0*/  LDG.E.64 R2, desc[UR4][R2.64] ;  /* 0x0000000402027981 */ /* 0x000ea2000c1e1b00 */
[----:B------:R-:W-:-:S04]  /*0100*/  IMAD R7, R7, UR6, R0 ;  /* 0x0000000607077c24 */ /* 0x000fc8000f8e0200 */
[----:B0-----:R-:W-:-:S05]  /*0110*/  IMAD.WIDE.U32 R4, R7, 0x8, R4 ;  /* 0x0000000807047825 */ /* 0x001fca00078e0004 */
[----:B--2---:R-:W-:Y:S01]  /*0120*/  STG.E.64 desc[UR4][R4.64], R2 ;  /* 0x0000000204007986 */ /* 0x004fe2000c101b04 */
[----:B------:R-:W-:Y:S05]  /*0130*/  EXIT ;  /* 0x000000000000794d */ /* 0x000fea0003800000 */
.L_x_5:
        /* <DEDUP_REMOVED lines=12> */
.L_x_10:


//--------------------- .text._Z20mnozenie_skalar_CUDAPdS_dPi --------------------------
	.section	.text._Z20mnozenie_skalar_CUDAPdS_dPi,"ax",@progbits
	.align	128
        .global         _Z20mnozenie_skalar_CUDAPdS_dPi
        .type           _Z20mnozenie_skalar_CUDAPdS_dPi,@function
        .size           _Z20mnozenie_skalar_CUDAPdS_dPi,(.L_x_11 - _Z20mnozenie_skalar_CUDAPdS_dPi)
        .other          _Z20mnozenie_skalar_CUDAPdS_dPi,@"STO_CUDA_ENTRY STV_DEFAULT"
_Z20mnozenie_skalar_CUDAPdS_dPi:
.text._Z20mnozenie_skalar_CUDAPdS_dPi:
        /* <DEDUP_REMOVED lines=11> */
[----:B------:R-:W1:Y:S08]  /*00b0*/  LDC.64 R2, c[0x0][0x380] ;  /* 0x0000e000ff027b82 */ /* 0x000e700000000a00 */
[----:B------:R-:W2:Y:S01]  /*00c0*/  LDC.64 R6, c[0x0][0x388] ;  /* 0x0000e200ff067b82 */ /* 0x000ea20000000a00 */
[----:B0-----:R-:W-:Y:S01]  /*00d0*/  IMAD R9, R0, UR6, R5 ;  /* 0x0000000600097c24 */ /* 0x001fe2000f8e0205 */
[----:B------:R-:W0:Y:S03]  /*00e0*/  LDCU.64 UR6, c[0x0][0x390] ;  /* 0x00007200ff0677ac */ /* 0x000e260008000a00 */
[----:B-1----:R-:W-:-:S06]  /*00f0*/  IMAD.WIDE R2, R9, 0x8, R2 ;  /* 0x0000000809027825 */ /* 0x002fcc00078e0202 */
[----:B------:R-:W0:Y:S01]  /*0100*/  LDG.E.64 R2, desc[UR4][R2.64] ;  /* 0x0000000402027981 */ /* 0x000e22000c1e1b00 */
[----:B--2---:R-:W-:Y:S01]  /*0110*/  IMAD.WIDE R6, R9, 0x8, R6 ;  /* 0x0000000809067825 */ /* 0x004fe200078e0206 */
[----:B0-----:R-:W-:-:S07]  /*0120*/  DMUL R4, R2, UR6 ;  /* 0x0000000602047c28 */ /* 0x001fce0008000000 */
[----:B------:R-:W-:Y:S01]  /*0130*/  STG.E.64 desc[UR4][R6.64], R4 ;  /* 0x0000000406007986 */ /* 0x000fe2000c101b04 */
[----:B------:R-:W-:Y:S05]  /*0140*/  EXIT ;  /* 0x000000000000794d */ /* 0x000fea0003800000 */
.L_x_6:
        /* <DEDUP_REMOVED lines=11> */
.L_x_11:


//--------------------- .text._Z16odejmowanie_CUDAPdS_S_Pi --------------------------
	.section	.text._Z16odejmowanie_CUDAPdS_S_Pi,"ax",@progbits
	.align	128
        .global         _Z16odejmowanie_CUDAPdS_S_Pi
        .type           _Z16odejmowanie_CUDAPdS_S_Pi,@function
        .size           _Z16odejmowanie_CUDAPdS_S_Pi,(.L_x_12 - _Z16odejmowanie_CUDAPdS_S_Pi)
        .other          _Z16odejmowanie_CUDAPdS_S_Pi,@"STO_CUDA_ENTRY STV_DEFAULT"
_Z16odejmowanie_CUDAPdS_S_Pi:
.text._Z16odejmowanie_CUDAPdS_S_Pi:
        /* <DEDUP_REMOVED lines=13> */
[----:B0-----:R-:W-:-:S07]  /*00d0*/  IMAD R11, R0, UR6, R7 ;  /* 0x00000006000b7c24 */ /* 0x001fce000f8e0207 */
[----:B------:R-:W0:Y:S01]  /*00e0*/  LDC.64 R8, c[0x0][0x390] ;  /* 0x0000e400ff087b82 */ /* 0x000e220000000a00 */
[----:B-1----:R-:W-:-:S06]  /*00f0*/  IMAD.WIDE R2, R11, 0x8, R2 ;  /* 0x000000080b027825 */ /* 0x002fcc00078e0202 */
[----:B------:R-:W3:Y:S01]  /*0100*/  LDG.E.64 R2, desc[UR4][R2.64] ;  /* 0x0000000402027981 */ /* 0x000ee2000c1e1b00 */
[----:B--2---:R-:W-:-:S06]  /*0110*/  IMAD.WIDE R4, R11, 0x8, R4 ;  /* 0x000000080b047825 */ /* 0x004fcc00078e0204 */
[----:B------:R-:W3:Y:S01]  /*0120*/  LDG.E.64 R4, desc[UR4][R4.64] ;  /* 0x0000000404047981 */ /* 0x000ee2000c1e1b00 */
[----:B0-----:R-:W-:Y:S01]  /*0130*/  IMAD.WIDE R8, R11, 0x8, R8 ;  /* 0x000000080b087825 */ /* 0x001fe200078e0208 */
[----:B---3--:R-:W-:-:S07]  /*0140*/  DADD R6, R2, -R4 ;  /* 0x0000000002067229 */ /* 0x008fce0000000804 */
[----:B------:R-:W-:Y:S01]  /*0150*/  STG.E.64 desc[UR4][R8.64], R6 ;  /* 0x0000000608007986 */ /* 0x000fe2000c101b04 */
[----:B------:R-:W-:Y:S05]  /*0160*/  EXIT ;  /* 0x000000000000794d */ /* 0x000fea0003800000 */
.L_x_7:
        /* <DEDUP_REMOVED lines=9> */
.L_x_12:


//--------------------- .text._Z14dodawanie_CUDAPdS_S_Pi --------------------------
	.section	.text._Z14dodawanie_CUDAPdS_S_Pi,"ax",@progbits
	.align	128
        .global         _Z14dodawanie_CUDAPdS_S_Pi
        .type           _Z14dodawanie_CUDAPdS_S_Pi,@function
        .size           _Z14dodawanie_CUDAPdS_S_Pi,(.L_x_13 - _Z14dodawanie_CUDAPdS_S_Pi)
        .other          _Z14dodawanie_CUDAPdS_S_Pi,@"STO_CUDA_ENTRY STV_DEFAULT"
_Z14dodawanie_CUDAPdS_S_Pi:
.text._Z14dodawanie_CUDAPdS_S_Pi:
        /* <DEDUP_REMOVED lines=20> */
[----:B---3--:R-:W-:-:S07]  /*0140*/  DADD R6, R2, R4 ;  /* 0x0000000002067229 */ /* 0x008fce0000000004 */
[----:B------:R-:W-:Y:S01]  /*0150*/  STG.E.64 desc[UR4][R8.64], R6 ;  /* 0x0000000608007986 */ /* 0x000fe2000c101b04 */
[----:B------:R-:W-:Y:S05]  /*0160*/  EXIT ;  /* 0x000000000000794d */ /* 0x000fea0003800000 */
.L_x_8:
        /* <DEDUP_REMOVED lines=9> */
.L_x_13:


//--------------------- .nv.shared.reserved.0     --------------------------
	.section	.nv.shared.reserved.0,"aw",@nobits
	.weak		__nv_reservedSMEM_offset_0_alias
	.size		__nv_reservedSMEM_offset_0_alias, 0, 64
	.other		__nv_reservedSMEM_offset_0_alias,@"STO_CUDA_RESERVED_SHARED STV_DEFAULT"
__nv_reservedSMEM_offset_0_alias:
	.zero		0
	.zero		64


//--------------------- .nv.constant0._Z13mnozenie_CUDAPdS_S_Pi --------------------------
	.section	.nv.constant0._Z13mnozenie_CUDAPdS_S_Pi,"a",@progbits
	.sectionflags	@""
	.align	4
.nv.constant0._Z13mnozenie_CUDAPdS_S_Pi:
	.zero		928


//--------------------- .nv.constant0._Z17transpozycja_CUDAPdS_Pi --------------------------
	.section	.nv.constant0._Z17transpozycja_CUDAPdS_Pi,"a",@progbits
	.sectionflags	@""
	.align	4
.nv.constant0._Z17transpozycja_CUDAPdS_Pi:
	.zero		920


//--------------------- .nv.constant0._Z20mnozenie_skalar_CUDAPdS_dPi --------------------------
	.section	.nv.constant0._Z20mnozenie_skalar_CUDAPdS_dPi,"a",@progbits
	.sectionflags	@""
	.align	4
.nv.constant0._Z20mnozenie_skalar_CUDAPdS_dPi:
	.zero		928


//--------------------- .nv.constant0._Z16odejmowanie_CUDAPdS_S_Pi --------------------------
	.section	.nv.constant0._Z16odejmowanie_CUDAPdS_S_Pi,"a",@progbits
	.sectionflags	@""
	.align	4
.nv.constant0._Z16odejmowanie_CUDAPdS_S_Pi:
	.zero		928


//--------------------- .nv.constant0._Z14dodawanie_CUDAPdS_S_Pi --------------------------
	.section	.nv.constant0._Z14dodawanie_CUDAPdS_S_Pi,"a",@progbits
	.sectionflags	@""
	.align	4
.nv.constant0._Z14dodawanie_CUDAPdS_S_Pi:
	.zero		928


//--------------------- SYMBOLS --------------------------

	.type		.nv.reservedSmem.offset0,@object
	.size		.nv.reservedSmem.offset0,0x4
